	.headerflags	@"EF_CUDA_TEXMODE_UNIFIED EF_CUDA_64BIT_ADDRESS EF_CUDA_SM89 EF_CUDA_VIRTUAL_SM(EF_CUDA_SM89)"
	.elftype	@"ET_EXEC"


//--------------------- .nv.info                  --------------------------
	.section	.nv.info,"",@"SHT_CUDA_INFO"
	.align	4


	//----- nvinfo : EIATTR_REGCOUNT
	.align		4
        /*0000*/ 	.byte	0x04, 0x2f
        /*0002*/ 	.short	(.L_1 - .L_0)
	.align		4
.L_0:
        /*0004*/ 	.word	index@(triton_per_fused_add_mul_pow_reciprocal_select_sum_unsqueeze_20)
        /*0008*/ 	.word	0x00000012


	//----- nvinfo : EIATTR_FRAME_SIZE
	.align		4
.L_1:
        /*000c*/ 	.byte	0x04, 0x11
        /*000e*/ 	.short	(.L_3 - .L_2)
	.align		4
.L_2:
        /*0010*/ 	.word	index@(triton_per_fused_add_mul_pow_reciprocal_select_sum_unsqueeze_20)
        /*0014*/ 	.word	0x00000000


	//----- nvinfo : EIATTR_MIN_STACK_SIZE
	.align		4
.L_3:
        /*0018*/ 	.byte	0x04, 0x12
        /*001a*/ 	.short	(.L_5 - .L_4)
	.align		4
.L_4:
        /*001c*/ 	.word	index@(triton_per_fused_add_mul_pow_reciprocal_select_sum_unsqueeze_20)
        /*0020*/ 	.word	0x00000000
.L_5:


//--------------------- .nv.info.triton_per_fused_add_mul_pow_reciprocal_select_sum_unsqueeze_20 --------------------------
	.section	.nv.info.triton_per_fused_add_mul_pow_reciprocal_select_sum_unsqueeze_20,"",@"SHT_CUDA_INFO"
	.sectionflags	@""
	.align	4


	//----- nvinfo : EIATTR_CUDA_API_VERSION
	.align		4
        /*0000*/ 	.byte	0x04, 0x37
        /*0002*/ 	.short	(.L_7 - .L_6)
.L_6:
        /*0004*/ 	.word	0x00000080


	//----- nvinfo : EIATTR_PARAM_CBANK
	.align		4
.L_7:
        /*0008*/ 	.byte	0x04, 0x0a
        /*000a*/ 	.short	(.L_9 - .L_8)
	.align		4
.L_8:
        /*000c*/ 	.word	index@(.nv.constant0.triton_per_fused_add_mul_pow_reciprocal_select_sum_unsqueeze_20)
        /*0010*/ 	.short	0x0160
        /*0012*/ 	.short	0x0028


	//----- nvinfo : EIATTR_CBANK_PARAM_SIZE
	.align		4
.L_9:
        /*0014*/ 	.byte	0x03, 0x19
        /*0016*/ 	.short	0x0028


	//----- nvinfo : EIATTR_KPARAM_INFO
	.align		4
        /*0018*/ 	.byte	0x04, 0x17
        /*001a*/ 	.short	(.L_11 - .L_10)
.L_10:
        /*001c*/ 	.word	0x00000000
        /*0020*/ 	.short	0x0004
        /*0022*/ 	.short	0x0020
        /*0024*/ 	.byte	0x00, 0xf4, 0x21, 0x00


	//----- nvinfo : EIATTR_KPARAM_INFO
	.align		4
.L_11:
        /*0028*/ 	.byte	0x04, 0x17
        /*002a*/ 	.short	(.L_13 - .L_12)
.L_12:
        /*002c*/ 	.word	0x00000000
        /*0030*/ 	.short	0x0003
        /*0032*/ 	.short	0x0018
        /*0034*/ 	.byte	0x00, 0xf0, 0x11, 0x00


	//----- nvinfo : EIATTR_KPARAM_INFO
	.align		4
.L_13:
        /*0038*/ 	.byte	0x04, 0x17
        /*003a*/ 	.short	(.L_15 - .L_14)
.L_14:
        /*003c*/ 	.word	0x00000000
        /*0040*/ 	.short	0x0002
        /*0042*/ 	.short	0x0010
        /*0044*/ 	.byte	0x00, 0xf4, 0x21, 0x00


	//----- nvinfo : EIATTR_KPARAM_INFO
	.align		4
.L_15:
        /*0048*/ 	.byte	0x04, 0x17
        /*004a*/ 	.short	(.L_17 - .L_16)
.L_16:
        /*004c*/ 	.word	0x00000000
        /*0050*/ 	.short	0x0001
        /*0052*/ 	.short	0x0008
        /*0054*/ 	.byte	0x00, 0xf4, 0x21, 0x00


	//----- nvinfo : EIATTR_KPARAM_INFO
	.align		4
.L_17:
        /*0058*/ 	.byte	0x04, 0x17
        /*005a*/ 	.short	(.L_19 - .L_18)
.L_18:
        /*005c*/ 	.word	0x00000000
        /*0060*/ 	.short	0x0000
        /*0062*/ 	.short	0x0000
        /*0064*/ 	.byte	0x00, 0xf4, 0x21, 0x00


	//----- nvinfo : EIATTR_MAXREG_COUNT
	.align		4
.L_19:
        /*0068*/ 	.byte	0x03, 0x1b
        /*006a*/ 	.short	0x00ff


	//----- nvinfo : EIATTR_COOP_GROUP_MASK_REGIDS
	.align		4
        /*006c*/ 	.byte	0x04, 0x29
        /*006e*/ 	.short	(.L_21 - .L_20)


	//   ....[0]....
.L_20:
        /*0070*/ 	.word	0xffffffff


	//   ....[1]....
        /*0074*/ 	.word	0xffffffff


	//   ....[2]....
        /*0078*/ 	.word	0xffffffff


	//   ....[3]....
        /*007c*/ 	.word	0xffffffff


	//   ....[4]....
        /*0080*/ 	.word	0xffffffff


	//   ....[5]....
        /*0084*/ 	.word	0xffffffff


	//----- nvinfo : EIATTR_COOP_GROUP_INSTR_OFFSETS
	.align		4
.L_21:
        /*0088*/ 	.byte	0x04, 0x28
        /*008a*/ 	.short	(.L_23 - .L_22)


	//   ....[0]....
.L_22:
        /*008c*/ 	.word	0x000000c0


	//   ....[1]....
        /*0090*/ 	.word	0x000000f0


	//   ....[2]....
        /*0094*/ 	.word	0x00000110


	//   ....[3]....
        /*0098*/ 	.word	0x00000130


	//   ....[4]....
        /*009c*/ 	.word	0x00000150


	//   ....[5]....
        /*00a0*/ 	.word	0x000001d0


	//----- nvinfo : EIATTR_EXIT_INSTR_OFFSETS
	.align		4
.L_23:
        /*00a4*/ 	.byte	0x04, 0x1c
        /*00a6*/ 	.short	(.L_25 - .L_24)


	//   ....[0]....
.L_24:
        /*00a8*/ 	.word	0x00000340


	//----- nvinfo : EIATTR_REQNTID
	.align		4
.L_25:
        /*00ac*/ 	.byte	0x04, 0x10
        /*00ae*/ 	.short	(.L_27 - .L_26)
.L_26:
        /*00b0*/ 	.word	0x00000040
        /*00b4*/ 	.word	0x00000001
        /*00b8*/ 	.word	0x00000001
.L_27:


//--------------------- .nv.callgraph             --------------------------
	.section	.nv.callgraph,"",@"SHT_CUDA_CALLGRAPH"
	.align	4
	.sectionentsize	8
	.align		4
        /*0000*/ 	.word	0x00000000
	.align		4
        /*0004*/ 	.word	0xffffffff
	.align		4
        /*0008*/ 	.word	0x00000000
	.align		4
        /*000c*/ 	.word	0xfffffffe
	.align		4
        /*0010*/ 	.word	0x00000000
	.align		4
        /*0014*/ 	.word	0xfffffffd
	.align		4
        /*0018*/ 	.word	0x00000000
	.align		4
        /*001c*/ 	.word	0xfffffffc


//--------------------- .nv.rel.action            --------------------------
	.section	.nv.rel.action,"",@"SHT_CUDA_RELOCINFO"
	.align	8
	.sectionentsize	8
        /*0000*/ 	.byte	0x73, 0x00, 0x00, 0x00, 0x00, 0x00, 0x00, 0x00, 0x00, 0x00, 0x00, 0x11, 0x25, 0x00, 0x05, 0x36


//--------------------- .nv.constant0.triton_per_fused_add_mul_pow_reciprocal_select_sum_unsqueeze_20 --------------------------
	.section	.nv.constant0.triton_per_fused_add_mul_pow_reciprocal_select_sum_unsqueeze_20,"a",@progbits
	.sectionflags	@""
	.align	4
.nv.constant0.triton_per_fused_add_mul_pow_reciprocal_select_sum_unsqueeze_20:
	.zero		392


//--------------------- .text.triton_per_fused_add_mul_pow_reciprocal_select_sum_unsqueeze_20 --------------------------
	.section	.text.triton_per_fused_add_mul_pow_reciprocal_select_sum_unsqueeze_20,"ax",@progbits
	.sectionflags	@"SHF_BARRIERS=1"
	.sectioninfo	@"SHI_REGISTERS=18"
	.align	128
        .global         triton_per_fused_add_mul_pow_reciprocal_select_sum_unsqueeze_20
        .type           triton_per_fused_add_mul_pow_reciprocal_select_sum_unsqueeze_20,@function
        .size           triton_per_fused_add_mul_pow_reciprocal_select_sum_unsqueeze_20,(.L_x_1 - triton_per_fused_add_mul_pow_reciprocal_select_sum_unsqueeze_20)
        .other          triton_per_fused_add_mul_pow_reciprocal_select_sum_unsqueeze_20,@"STO_CUDA_ENTRY STV_DEFAULT"
triton_per_fused_add_mul_pow_reciprocal_select_sum_unsqueeze_20:
.text.triton_per_fused_add_mul_pow_reciprocal_select_sum_unsqueeze_20:
[----:B------:R-:W-:Y:S02]  /*0000*/  MOV R1, c[0x0][0x28] ;  /* 0x00000a0000017a02 */ /* 0x000fe40000000f00 */
[----:B------:R-:W0:Y:S01]  /*0010*/  S2R R13, SR_TID.X ;  /* 0x00000000000d7919 */ /* 0x000e220000002100 */
[----:B------:R-:W-:Y:S01]  /*0020*/  MOV R15, 0x4 ;  /* 0x00000004000f7802 */ /* 0x000fe20000000f00 */
[----:B------:R-:W-:Y:S01]  /*0030*/  ULDC.64 UR4, c[0x0][0x118] ;  /* 0x0000460000047ab9 */ /* 0x000fe20000000a00 */
[----:B0-----:R-:W-:-:S05]  /*0040*/  LOP3.LUT R4, R13, 0x3f, RZ, 0xc0, !PT ;  /* 0x0000003f0d047812 */ /* 0x001fca00078ec0ff */
[----:B------:R-:W-:-:S05]  /*0050*/  IMAD.WIDE.U32 R2, R4, R15, c[0x0][0x168] ;  /* 0x00005a0004027625 */ /* 0x000fca00078e000f */
[----:B------:R0:W2:Y:S01]  /*0060*/  LDG.E R0, [R2.64+0xe00] ;  /* 0x000e000402007981 */ /* 0x0000a2000c1e1900 */
[C---:B------:R-:W-:Y:S02]  /*0070*/  LOP3.LUT P0, RZ, R13.reuse, 0x1f, RZ, 0xc0, !PT ;  /* 0x0000001f0dff7812 */ /* 0x040fe4000780c0ff */
[----:B------:R-:W-:Y:S02]  /*0080*/  ISETP.GE.AND P1, PT, R13, 0x2, PT ;  /* 0x000000020d00780c */ /* 0x000fe40003f26270 */
[----:B0-----:R-:W-:-:S04]  /*0090*/  SHF.R.U32.HI R2, RZ, 0x3, R13 ;  /* 0x00000003ff027819 */ /* 0x001fc8000001160d */
[----:B------:R-:W-:Y:S01]  /*00a0*/  LOP3.LUT R3, R2, 0x4, RZ, 0xc0, !PT ;  /* 0x0000000402037812 */ /* 0x000fe200078ec0ff */
[----:B--2---:R-:W-:-:S06]  /*00b0*/  FMUL R5, R0, R0 ;  /* 0x0000000000057220 */ /* 0x004fcc0000400000 */
[----:B------:R-:W0:Y:S02]  /*00c0*/  SHFL.BFLY PT, R5, R5, 0x10, 0x1f ;  /* 0x0e001f0005057f89 */ /* 0x000e2400000e0000 */
[----:B0-----:R-:W-:Y:S01]  /*00d0*/  FFMA R6, R0, R0, R5 ;  /* 0x0000000000067223 */ /* 0x001fe20000000005 */
[----:B------:R-:W-:-:S04]  /*00e0*/  LOP3.LUT R5, R13, 0x1, RZ, 0xc0, !PT ;  /* 0x000000010d057812 */ /* 0x000fc800078ec0ff */
[----:B------:R-:W0:Y:S02]  /*00f0*/  SHFL.BFLY PT, R7, R6, 0x8, 0x1f ;  /* 0x0d001f0006077f89 */ /* 0x000e2400000e0000 */
[----:B0-----:R-:W-:-:S05]  /*0100*/  FADD R7, R6, R7 ;  /* 0x0000000706077221 */ /* 0x001fca0000000000 */
[----:B------:R-:W0:Y:S02]  /*0110*/  SHFL.BFLY PT, R8, R7, 0x4, 0x1f ;  /* 0x0c801f0007087f89 */ /* 0x000e2400000e0000 */
[----:B0-----:R-:W-:-:S05]  /*0120*/  FADD R8, R7, R8 ;  /* 0x0000000807087221 */ /* 0x001fca0000000000 */
[----:B------:R-:W0:Y:S02]  /*0130*/  SHFL.BFLY PT, R9, R8, 0x2, 0x1f ;  /* 0x0c401f0008097f89 */ /* 0x000e2400000e0000 */
[----:B0-----:R-:W-:-:S05]  /*0140*/  FADD R9, R8, R9 ;  /* 0x0000000908097221 */ /* 0x001fca0000000000 */
[----:B------:R-:W0:Y:S02]  /*0150*/  SHFL.BFLY PT, R10, R9, 0x1, 0x1f ;  /* 0x0c201f00090a7f89 */ /* 0x000e2400000e0000 */
[----:B0-----:R-:W-:-:S05]  /*0160*/  FADD R10, R9, R10 ;  /* 0x0000000a090a7221 */ /* 0x001fca0000000000 */
[----:B------:R0:W-:Y:S04]  /*0170*/  @!P0 STS [R3], R10 ;  /* 0x0000000a03008388 */ /* 0x0001e80000000800 */
[----:B------:R-:W-:Y:S01]  /*0180*/  BAR.SYNC.DEFER_BLOCKING 0x0 ;  /* 0x0000000000007b1d */ /* 0x000fe20000010000 */
[----:B------:R-:W-:-:S04]  /*0190*/  ISETP.NE.U32.AND P0, PT, R5, 0x1, PT ;  /* 0x000000010500780c */ /* 0x000fc80003f05070 */
[----:B------:R-:W-:Y:S02]  /*01a0*/  ISETP.LT.AND P0, PT, R13, 0x2, P0 ;  /* 0x000000020d00780c */ /* 0x000fe40000701270 */
[----:B0-----:R-:W-:Y:S01]  /*01b0*/  MOV R3, 0x3e800000 ;  /* 0x3e80000000037802 */ /* 0x001fe20000000f00 */
[----:B------:R-:W0:Y:S04]  /*01c0*/  @!P1 LDS R11, [R13.X4] ;  /* 0x000000000d0b9984 */ /* 0x000e280000004800 */
[----:B0-----:R-:W0:Y:S02]  /*01d0*/  SHFL.BFLY PT, R2, R11, 0x1, 0x1f ;  /* 0x0c201f000b027f89 */ /* 0x001e2400000e0000 */
[----:B0-----:R-:W-:-:S05]  /*01e0*/  FADD R2, R11, R2 ;  /* 0x000000020b027221 */ /* 0x001fca0000000000 */
[----:B------:R-:W-:Y:S04]  /*01f0*/  @P0 STS [R13.X4], R2 ;  /* 0x000000020d000388 */ /* 0x000fe80000004800 */
[----:B------:R-:W-:Y:S06]  /*0200*/  BAR.SYNC.DEFER_BLOCKING 0x0 ;  /* 0x0000000000007b1d */ /* 0x000fec0000010000 */
[----:B------:R-:W0:Y:S02]  /*0210*/  LDS R5, [RZ] ;  /* 0x00000000ff057984 */ /* 0x000e240000000800 */
[----:B0-----:R-:W-:-:S02]  /*0220*/  FADD R6, R5, 9.9999999392252902908e-09 ;  /* 0x322bcc7705067421 */ /* 0x001fc40000000000 */
[----:B------:R-:W-:Y:S03]  /*0230*/  BAR.SYNC.DEFER_BLOCKING 0x0 ;  /* 0x0000000000007b1d */ /* 0x000fe60000010000 */
[C---:B------:R-:W-:Y:S02]  /*0240*/  FSETP.GT.AND P1, PT, |R6|.reuse, 8.50705917302346158658e+37, PT ;  /* 0x7e8000000600780b */ /* 0x040fe40003f24200 */
[----:B------:R-:W-:Y:S02]  /*0250*/  FSETP.GEU.AND P0, PT, |R6|, 1.175494350822287508e-38, PT ;  /* 0x008000000600780b */ /* 0x000fe40003f0e200 */
[----:B------:R-:W-:-:S09]  /*0260*/  FSEL R3, R3, 1, P1 ;  /* 0x3f80000003037808 */ /* 0x000fd20000800000 */
[----:B------:R-:W-:Y:S01]  /*0270*/  @P1 FMUL R6, R6, 0.25 ;  /* 0x3e80000006061820 */ /* 0x000fe20000400000 */
[C---:B------:R-:W-:Y:S01]  /*0280*/  ISETP.NE.AND P1, PT, R4.reuse, RZ, PT ;  /* 0x000000ff0400720c */ /* 0x040fe20003f25270 */
[----:B------:R-:W-:Y:S01]  /*0290*/  @!P0 FMUL R3, R3, 16777216 ;  /* 0x4b80000003038820 */ /* 0x000fe20000400000 */
[----:B------:R-:W-:Y:S01]  /*02a0*/  IMAD.WIDE.U32 R4, R4, R15, c[0x0][0x170] ;  /* 0x00005c0004047625 */ /* 0x000fe200078e000f */
[----:B------:R-:W-:-:S06]  /*02b0*/  @!P0 FMUL R6, R6, 16777216 ;  /* 0x4b80000006068820 */ /* 0x000fcc0000400000 */
[----:B------:R-:W0:Y:S04]  /*02c0*/  MUFU.RCP R6, R6 ;  /* 0x0000000600067308 */ /* 0x000e280000001000 */
[----:B------:R-:W-:Y:S01]  /*02d0*/  @!P1 MOV R2, c[0x0][0x160] ;  /* 0x0000580000029a02 */ /* 0x000fe20000000f00 */
[----:B0-----:R-:W-:Y:S01]  /*02e0*/  FMUL R7, R6, R3 ;  /* 0x0000000306077220 */ /* 0x001fe20000400000 */
[----:B------:R-:W-:-:S03]  /*02f0*/  @!P1 MOV R3, c[0x0][0x164] ;  /* 0x0000590000039a02 */ /* 0x000fc60000000f00 */
[----:B------:R-:W-:Y:S02]  /*0300*/  FADD R9, R7, R7 ;  /* 0x0000000707097221 */ /* 0x000fe40000000000 */
[----:B------:R-:W-:Y:S02]  /*0310*/  @!P1 STG.E [R2.64], R7 ;  /* 0x0000000702009986 */ /* 0x000fe4000c101904 */
[----:B------:R-:W-:-:S05]  /*0320*/  FMUL R9, R0, R9 ;  /* 0x0000000900097220 */ /* 0x000fca0000400000 */
[----:B------:R-:W-:Y:S01]  /*0330*/  STG.E [R4.64], R9 ;  /* 0x0000000904007986 */ /* 0x000fe2000c101904 */
[----:B------:R-:W-:Y:S05]  /*0340*/  EXIT ;  /* 0x000000000000794d */ /* 0x000fea0003800000 */
.L_x_0:
[----:B------:R-:W-:-:S00]  /*0350*/  BRA `(.L_x_0) ;  /* 0xfffffff000007947 */ /* 0x000fc0000383ffff */
[----:B------:R-:W-:-:S00]  /*0360*/  NOP ;  /* 0x0000000000007918 */ /* 0x000fc00000000000 */
        /* <DEDUP_REMOVED lines=9> */
.L_x_1:


//--------------------- .nv.shared.triton_per_fused_add_mul_pow_reciprocal_select_sum_unsqueeze_20 --------------------------
	.section	.nv.shared.triton_per_fused_add_mul_pow_reciprocal_select_sum_unsqueeze_20,"aw",@nobits
	.sectionflags	@""
	.align	16
